//
// Generated by NVIDIA NVVM Compiler
//
// Compiler Build ID: CL-36424714
// Cuda compilation tools, release 13.0, V13.0.88
// Based on NVVM 20.0.0
//

.version 9.0
.target sm_100
.address_size 64

	// .globl	_Z11push_kernelPfS_Piii

.visible .entry _Z11push_kernelPfS_Piii(
	.param .u64 .ptr .align 1 _Z11push_kernelPfS_Piii_param_0,
	.param .u64 .ptr .align 1 _Z11push_kernelPfS_Piii_param_1,
	.param .u64 .ptr .align 1 _Z11push_kernelPfS_Piii_param_2,
	.param .u32 _Z11push_kernelPfS_Piii_param_3,
	.param .u32 _Z11push_kernelPfS_Piii_param_4
)
{
	.reg .pred 	%p<2>;
	.reg .b32 	%r<17>;
	.reg .b32 	%f<28>;
	.reg .b64 	%rd<19>;

	ld.param.u64 	%rd1, [_Z11push_kernelPfS_Piii_param_0];
	ld.param.u64 	%rd2, [_Z11push_kernelPfS_Piii_param_1];
	ld.param.u64 	%rd3, [_Z11push_kernelPfS_Piii_param_2];
	ld.param.u32 	%r3, [_Z11push_kernelPfS_Piii_param_3];
	mov.u32 	%r4, %ntid.x;
	mov.u32 	%r5, %ctaid.x;
	mov.u32 	%r6, %tid.x;
	mad.lo.s32 	%r1, %r4, %r5, %r6;
	mul.lo.s32 	%r2, %r1, 3;
	mul.lo.s32 	%r7, %r3, 3;
	setp.ge.s32 	%p1, %r2, %r7;
	@%p1 bra 	$L__BB0_2;
	shl.b32 	%r8, %r1, 2;
	cvta.to.global.u64 	%rd4, %rd2;
	cvta.to.global.u64 	%rd5, %rd3;
	cvta.to.global.u64 	%rd6, %rd1;
	mul.wide.s32 	%rd7, %r8, 4;
	add.s64 	%rd8, %rd5, %rd7;
	ld.global.u32 	%r9, [%rd8];
	mul.lo.s32 	%r10, %r9, 3;
	mul.wide.s32 	%rd9, %r10, 4;
	add.s64 	%rd10, %rd6, %rd9;
	ld.global.f32 	%f1, [%rd10];
	add.f32 	%f2, %f1, 0f00000000;
	ld.global.f32 	%f3, [%rd10+4];
	add.f32 	%f4, %f3, 0f00000000;
	ld.global.f32 	%f5, [%rd10+8];
	add.f32 	%f6, %f5, 0f00000000;
	ld.global.u32 	%r11, [%rd8+4];
	mul.lo.s32 	%r12, %r11, 3;
	mul.wide.s32 	%rd11, %r12, 4;
	add.s64 	%rd12, %rd6, %rd11;
	ld.global.f32 	%f7, [%rd12];
	add.f32 	%f8, %f2, %f7;
	ld.global.f32 	%f9, [%rd12+4];
	add.f32 	%f10, %f4, %f9;
	ld.global.f32 	%f11, [%rd12+8];
	add.f32 	%f12, %f6, %f11;
	ld.global.u32 	%r13, [%rd8+8];
	mul.lo.s32 	%r14, %r13, 3;
	mul.wide.s32 	%rd13, %r14, 4;
	add.s64 	%rd14, %rd6, %rd13;
	ld.global.f32 	%f13, [%rd14];
	add.f32 	%f14, %f8, %f13;
	ld.global.f32 	%f15, [%rd14+4];
	add.f32 	%f16, %f10, %f15;
	ld.global.f32 	%f17, [%rd14+8];
	add.f32 	%f18, %f12, %f17;
	ld.global.u32 	%r15, [%rd8+12];
	mul.lo.s32 	%r16, %r15, 3;
	mul.wide.s32 	%rd15, %r16, 4;
	add.s64 	%rd16, %rd6, %rd15;
	ld.global.f32 	%f19, [%rd16];
	add.f32 	%f20, %f14, %f19;
	ld.global.f32 	%f21, [%rd16+4];
	add.f32 	%f22, %f16, %f21;
	ld.global.f32 	%f23, [%rd16+8];
	add.f32 	%f24, %f18, %f23;
	mul.f32 	%f25, %f20, 0f3E800000;
	mul.f32 	%f26, %f22, 0f3E800000;
	mul.f32 	%f27, %f24, 0f3E800000;
	mul.wide.s32 	%rd17, %r2, 4;
	add.s64 	%rd18, %rd4, %rd17;
	st.global.f32 	[%rd18], %f25;
	st.global.f32 	[%rd18+4], %f26;
	st.global.f32 	[%rd18+8], %f27;
$L__BB0_2:
	ret;

}


// ===== COMPILED SASS (sm_100) =====

	.target	sm_100

	.elftype	@"ET_EXEC"


//--------------------- .note.nv.tkinfo           --------------------------
	.section	.note.nv.tkinfo,"",@"SHT_NOTE"
	.sectionflags	@"SHF_NOTE_NV_TKINFO"
	.tkinfo
        /*0018*/ 	.word	0x00000002
        /*0030*/ 	.string	""
        /*0030*/ 	.string	"ptxas"
        /*0030*/ 	.string	"Cuda compilation tools, release 13.0, V13.0.88"
        /*0030*/ 	.string	"Build cuda_13.0.r13.0/compiler.36424714_0"
        /*0030*/ 	.string	"-arch sm_100 -m 64 "



//--------------------- .note.nv.cuinfo           --------------------------
	.section	.note.nv.cuinfo,"",@"SHT_NOTE"
	.sectionflags	@"SHF_NOTE_NV_CUINFO"
        /*0018*/ 	.short	0x0002
        /*001a*/ 	.short	0x0064
        /*001c*/ 	.short	0x0082
	.zero		2


//--------------------- .nv.info                  --------------------------
	.section	.nv.info,"",@"SHT_CUDA_INFO"
	.align	4


	//----- nvinfo : EIATTR_REGCOUNT
	.align		4
        /*0000*/ 	.byte	0x04, 0x2f
        /*0002*/ 	.short	(.L_1 - .L_0)
	.align		4
.L_0:
        /*0004*/ 	.word	index@(_Z11push_kernelPfS_Piii)
        /*0008*/ 	.word	0x0000001a


	//----- nvinfo : EIATTR_FRAME_SIZE
	.align		4
.L_1:
        /*000c*/ 	.byte	0x04, 0x11
        /*000e*/ 	.short	(.L_3 - .L_2)
	.align		4
.L_2:
        /*0010*/ 	.word	index@(_Z11push_kernelPfS_Piii)
        /*0014*/ 	.word	0x00000000


	//----- nvinfo : EIATTR_MIN_STACK_SIZE
	.align		4
.L_3:
        /*0018*/ 	.byte	0x04, 0x12
        /*001a*/ 	.short	(.L_5 - .L_4)
	.align		4
.L_4:
        /*001c*/ 	.word	index@(_Z11push_kernelPfS_Piii)
        /*0020*/ 	.word	0x00000000
.L_5:


//--------------------- .nv.compat                --------------------------
	.section	.nv.compat,"",@"SHT_CUDA_COMPAT_INFO"
	.align	4
        /*0000*/ 	.byte	0x02, 0x09, 0x00, 0x00, 0x02, 0x02, 0x01, 0x00, 0x02, 0x05, 0x05, 0x00, 0x03, 0x07, 0x01, 0x01
        /*0010*/ 	.byte	0x02, 0x03, 0x00, 0x00, 0x02, 0x06, 0x01, 0x00, 0x04, 0x0b, 0x08, 0x00, 0x09, 0x00, 0x00, 0x00
        /*0020*/ 	.byte	0x00, 0x00, 0x00, 0x00


//--------------------- .nv.info._Z11push_kernelPfS_Piii --------------------------
	.section	.nv.info._Z11push_kernelPfS_Piii,"",@"SHT_CUDA_INFO"
	.sectionflags	@""
	.align	4


	//----- nvinfo : EIATTR_CUDA_API_VERSION
	.align		4
        /*0000*/ 	.byte	0x04, 0x37
        /*0002*/ 	.short	(.L_7 - .L_6)
.L_6:
        /*0004*/ 	.word	0x00000082


	//----- nvinfo : EIATTR_KPARAM_INFO
	.align		4
.L_7:
        /*0008*/ 	.byte	0x04, 0x17
        /*000a*/ 	.short	(.L_9 - .L_8)
.L_8:
        /*000c*/ 	.word	0x00000000
        /*0010*/ 	.short	0x0004
        /*0012*/ 	.short	0x001c
        /*0014*/ 	.byte	0x00, 0xf0, 0x11, 0x00


	//----- nvinfo : EIATTR_KPARAM_INFO
	.align		4
.L_9:
        /*0018*/ 	.byte	0x04, 0x17
        /*001a*/ 	.short	(.L_11 - .L_10)
.L_10:
        /*001c*/ 	.word	0x00000000
        /*0020*/ 	.short	0x0003
        /*0022*/ 	.short	0x0018
        /*0024*/ 	.byte	0x00, 0xf0, 0x11, 0x00


	//----- nvinfo : EIATTR_KPARAM_INFO
	.align		4
.L_11:
        /*0028*/ 	.byte	0x04, 0x17
        /*002a*/ 	.short	(.L_13 - .L_12)
.L_12:
        /*002c*/ 	.word	0x00000000
        /*0030*/ 	.short	0x0002
        /*0032*/ 	.short	0x0010
        /*0034*/ 	.byte	0x00, 0xf5, 0x21, 0x00


	//----- nvinfo : EIATTR_KPARAM_INFO
	.align		4
.L_13:
        /*0038*/ 	.byte	0x04, 0x17
        /*003a*/ 	.short	(.L_15 - .L_14)
.L_14:
        /*003c*/ 	.word	0x00000000
        /*0040*/ 	.short	0x0001
        /*0042*/ 	.short	0x0008
        /*0044*/ 	.byte	0x00, 0xf5, 0x21, 0x00


	//----- nvinfo : EIATTR_KPARAM_INFO
	.align		4
.L_15:
        /*0048*/ 	.byte	0x04, 0x17
        /*004a*/ 	.short	(.L_17 - .L_16)
.L_16:
        /*004c*/ 	.word	0x00000000
        /*0050*/ 	.short	0x0000
        /*0052*/ 	.short	0x0000
        /*0054*/ 	.byte	0x00, 0xf5, 0x21, 0x00


	//----- nvinfo : EIATTR_SPARSE_MMA_MASK
	.align		4
.L_17:
        /*0058*/ 	.byte	0x03, 0x50
        /*005a*/ 	.short	0x0000


	//----- nvinfo : EIATTR_MAXREG_COUNT
	.align		4
        /*005c*/ 	.byte	0x03, 0x1b
        /*005e*/ 	.short	0x00ff


	//----- nvinfo : EIATTR_MERCURY_ISA_VERSION
	.align		4
        /*0060*/ 	.byte	0x03, 0x5f
        /*0062*/ 	.short	0x0101


	//----- nvinfo : EIATTR_VRC_CTA_INIT_COUNT
	.align		4
        /*0064*/ 	.byte	0x02, 0x4a
	.zero		1
	.zero		1


	//----- nvinfo : EIATTR_EXIT_INSTR_OFFSETS
	.align		4
        /*0068*/ 	.byte	0x04, 0x1c
        /*006a*/ 	.short	(.L_19 - .L_18)


	//   ....[0]....
.L_18:
        /*006c*/ 	.word	0x00000090


	//   ....[1]....
        /*0070*/ 	.word	0x000003b0


	//----- nvinfo : EIATTR_CBANK_PARAM_SIZE
	.align		4
.L_19:
        /*0074*/ 	.byte	0x03, 0x19
        /*0076*/ 	.short	0x0020


	//----- nvinfo : EIATTR_PARAM_CBANK
	.align		4
        /*0078*/ 	.byte	0x04, 0x0a
        /*007a*/ 	.short	(.L_21 - .L_20)
	.align		4
.L_20:
        /*007c*/ 	.word	index@(.nv.constant0._Z11push_kernelPfS_Piii)
        /*0080*/ 	.short	0x0380
        /*0082*/ 	.short	0x0020


	//----- nvinfo : EIATTR_SW_WAR
	.align		4
.L_21:
        /*0084*/ 	.byte	0x04, 0x36
        /*0086*/ 	.short	(.L_23 - .L_22)
.L_22:
        /*0088*/ 	.word	0x00000008
.L_23:


//--------------------- .nv.callgraph             --------------------------
	.section	.nv.callgraph,"",@"SHT_CUDA_CALLGRAPH"
	.align	4
	.sectionentsize	8
	.align		4
        /*0000*/ 	.word	0x00000000
	.align		4
        /*0004*/ 	.word	0xffffffff
	.align		4
        /*0008*/ 	.word	0x00000000
	.align		4
        /*000c*/ 	.word	0xfffffffe
	.align		4
        /*0010*/ 	.word	0x00000000
	.align		4
        /*0014*/ 	.word	0xfffffffd
	.align		4
        /*0018*/ 	.word	0x00000000
	.align		4
        /*001c*/ 	.word	0xfffffffc


//--------------------- .text._Z11push_kernelPfS_Piii --------------------------
	.section	.text._Z11push_kernelPfS_Piii,"ax",@progbits
	.align	128
        .global         _Z11push_kernelPfS_Piii
        .type           _Z11push_kernelPfS_Piii,@function
        .size           _Z11push_kernelPfS_Piii,(.L_x_1 - _Z11push_kernelPfS_Piii)
        .other          _Z11push_kernelPfS_Piii,@"STO_CUDA_ENTRY STV_DEFAULT"
_Z11push_kernelPfS_Piii:
.text._Z11push_kernelPfS_Piii:
[----:B------:R-:W-:Y:S01]  /*0000*/  LDC R1, c[0x0][0x37c] ;  /* 0x0000df00ff017b82 */ /* 0x000fe20000000800 */
[----:B------:R-:W0:Y:S01]  /*0010*/  S2R R2, SR_CTAID.X ;  /* 0x0000000000027919 */ /* 0x000e220000002500 */
[----:B------:R-:W0:Y:S01]  /*0020*/  LDCU UR5, c[0x0][0x360] ;  /* 0x00006c00ff0577ac */ /* 0x000e220008000800 */
[----:B------:R-:W0:Y:S01]  /*0030*/  S2R R3, SR_TID.X ;  /* 0x0000000000037919 */ /* 0x000e220000002100 */
[----:B------:R-:W1:Y:S02]  /*0040*/  LDCU UR4, c[0x0][0x398] ;  /* 0x00007300ff0477ac */ /* 0x000e640008000800 */
[----:B-1----:R-:W-:Y:S01]  /*0050*/  UIMAD UR4, UR4, 0x3, URZ ;  /* 0x00000003040478a4 */ /* 0x002fe2000f8e02ff */
[----:B0-----:R-:W-:-:S05]  /*0060*/  IMAD R2, R2, UR5, R3 ;  /* 0x0000000502027c24 */ /* 0x001fca000f8e0203 */
[----:B------:R-:W-:-:S04]  /*0070*/  LEA R0, R2, R2, 0x1 ;  /* 0x0000000202007211 */ /* 0x000fc800078e08ff */
[----:B------:R-:W-:-:S13]  /*0080*/  ISETP.GE.AND P0, PT, R0, UR4, PT ;  /* 0x0000000400007c0c */ /* 0x000fda000bf06270 */
[----:B------:R-:W-:Y:S05]  /*0090*/  @P0 EXIT ;  /* 0x000000000000094d */ /* 0x000fea0003800000 */
[----:B------:R-:W0:Y:S01]  /*00a0*/  LDC.64 R4, c[0x0][0x390] ;  /* 0x0000e400ff047b82 */ /* 0x000e220000000a00 */
[----:B------:R-:W1:Y:S01]  /*00b0*/  LDCU.64 UR4, c[0x0][0x358] ;  /* 0x00006b00ff0477ac */ /* 0x000e620008000a00 */
[----:B------:R-:W-:-:S05]  /*00c0*/  SHF.L.U32 R3, R2, 0x2, RZ ;  /* 0x0000000202037819 */ /* 0x000fca00000006ff */
[----:B0-----:R-:W-:Y:S02]  /*00d0*/  IMAD.WIDE R4, R3, 0x4, R4 ;  /* 0x0000000403047825 */ /* 0x001fe400078e0204 */
[----:B------:R-:W0:Y:S03]  /*00e0*/  LDC.64 R2, c[0x0][0x380] ;  /* 0x0000e000ff027b82 */ /* 0x000e260000000a00 */
[----:B-1----:R-:W2:Y:S04]  /*00f0*/  LDG.E R6, desc[UR4][R4.64] ;  /* 0x0000000404067981 */ /* 0x002ea8000c1e1900 */
[----:B------:R-:W3:Y:S04]  /*0100*/  LDG.E R8, desc[UR4][R4.64+0x4] ;  /* 0x0000040404087981 */ /* 0x000ee8000c1e1900 */
[----:B------:R-:W4:Y:S04]  /*0110*/  LDG.E R10, desc[UR4][R4.64+0x8] ;  /* 0x00000804040a7981 */ /* 0x000f28000c1e1900 */
[----:B------:R-:W5:Y:S01]  /*0120*/  LDG.E R15, desc[UR4][R4.64+0xc] ;  /* 0x00000c04040f7981 */ /* 0x000f62000c1e1900 */
[----:B--2---:R-:W-:-:S02]  /*0130*/  LEA R7, R6, R6, 0x1 ;  /* 0x0000000606077211 */ /* 0x004fc400078e08ff */
[----:B---3--:R-:W-:-:S03]  /*0140*/  LEA R9, R8, R8, 0x1 ;  /* 0x0000000808097211 */ /* 0x008fc600078e08ff */
[----:B0-----:R-:W-:Y:S01]  /*0150*/  IMAD.WIDE R6, R7, 0x4, R2 ;  /* 0x0000000407067825 */ /* 0x001fe200078e0202 */
[----:B----4-:R-:W-:-:S03]  /*0160*/  LEA R11, R10, R10, 0x1 ;  /* 0x0000000a0a0b7211 */ /* 0x010fc600078e08ff */
[----:B------:R-:W-:Y:S01]  /*0170*/  IMAD.WIDE R8, R9, 0x4, R2 ;  /* 0x0000000409087825 */ /* 0x000fe200078e0202 */
[----:B------:R-:W2:Y:S01]  /*0180*/  LDG.E R12, desc[UR4][R6.64] ;  /* 0x00000004060c7981 */ /* 0x000ea2000c1e1900 */
[----:B-----5:R-:W-:-:S03]  /*0190*/  LEA R19, R15, R15, 0x1 ;  /* 0x0000000f0f137211 */ /* 0x020fc600078e08ff */
[----:B------:R-:W3:Y:S01]  /*01a0*/  LDG.E R13, desc[UR4][R6.64+0x4] ;  /* 0x00000404060d7981 */ /* 0x000ee2000c1e1900 */
[----:B------:R-:W-:-:S03]  /*01b0*/  IMAD.WIDE R4, R11, 0x4, R2 ;  /* 0x000000040b047825 */ /* 0x000fc600078e0202 */
[----:B------:R-:W4:Y:S01]  /*01c0*/  LDG.E R14, desc[UR4][R6.64+0x8] ;  /* 0x00000804060e7981 */ /* 0x000f22000c1e1900 */
[----:B------:R-:W-:Y:S02]  /*01d0*/  IMAD.WIDE R10, R19, 0x4, R2 ;  /* 0x00000004130a7825 */ /* 0x000fe400078e0202 */
[----:B------:R-:W0:Y:S01]  /*01e0*/  LDC.64 R2, c[0x0][0x388] ;  /* 0x0000e200ff027b82 */ /* 0x000e220000000a00 */
[----:B------:R-:W5:Y:S04]  /*01f0*/  LDG.E R15, desc[UR4][R8.64] ;  /* 0x00000004080f7981 */ /* 0x000f68000c1e1900 */
[----:B------:R-:W5:Y:S04]  /*0200*/  LDG.E R16, desc[UR4][R8.64+0x4] ;  /* 0x0000040408107981 */ /* 0x000f68000c1e1900 */
[----:B------:R-:W5:Y:S04]  /*0210*/  LDG.E R17, desc[UR4][R8.64+0x8] ;  /* 0x0000080408117981 */ /* 0x000f68000c1e1900 */
[----:B------:R-:W5:Y:S04]  /*0220*/  LDG.E R19, desc[UR4][R4.64] ;  /* 0x0000000404137981 */ /* 0x000f68000c1e1900 */
[----:B------:R-:W5:Y:S04]  /*0230*/  LDG.E R18, desc[UR4][R4.64+0x4] ;  /* 0x0000040404127981 */ /* 0x000f68000c1e1900 */
[----:B------:R-:W5:Y:S04]  /*0240*/  LDG.E R21, desc[UR4][R4.64+0x8] ;  /* 0x0000080404157981 */ /* 0x000f68000c1e1900 */
[----:B------:R-:W5:Y:S04]  /*0250*/  LDG.E R23, desc[UR4][R10.64] ;  /* 0x000000040a177981 */ /* 0x000f68000c1e1900 */
[----:B------:R-:W5:Y:S04]  /*0260*/  LDG.E R6, desc[UR4][R10.64+0x4] ;  /* 0x000004040a067981 */ /* 0x000f68000c1e1900 */
[----:B------:R-:W5:Y:S01]  /*0270*/  LDG.E R7, desc[UR4][R10.64+0x8] ;  /* 0x000008040a077981 */ /* 0x000f62000c1e1900 */
[----:B0-----:R-:W-:-:S04]  /*0280*/  IMAD.WIDE R2, R0, 0x4, R2 ;  /* 0x0000000400027825 */ /* 0x001fc800078e0202 */
[----:B--2---:R-:W-:Y:S01]  /*0290*/  FADD R12, RZ, R12 ;  /* 0x0000000cff0c7221 */ /* 0x004fe20000000000 */
[----:B---3--:R-:W-:Y:S01]  /*02a0*/  FADD R13, RZ, R13 ;  /* 0x0000000dff0d7221 */ /* 0x008fe20000000000 */
[----:B----4-:R-:W-:Y:S02]  /*02b0*/  FADD R14, RZ, R14 ;  /* 0x0000000eff0e7221 */ /* 0x010fe40000000000 */
[----:B-----5:R-:W-:Y:S01]  /*02c0*/  FADD R12, R12, R15 ;  /* 0x0000000f0c0c7221 */ /* 0x020fe20000000000 */
[----:B------:R-:W-:Y:S01]  /*02d0*/  FADD R13, R13, R16 ;  /* 0x000000100d0d7221 */ /* 0x000fe20000000000 */
[----:B------:R-:W-:Y:S02]  /*02e0*/  FADD R14, R14, R17 ;  /* 0x000000110e0e7221 */ /* 0x000fe40000000000 */
[----:B------:R-:W-:Y:S01]  /*02f0*/  FADD R12, R12, R19 ;  /* 0x000000130c0c7221 */ /* 0x000fe20000000000 */
[----:B------:R-:W-:Y:S01]  /*0300*/  FADD R13, R13, R18 ;  /* 0x000000120d0d7221 */ /* 0x000fe20000000000 */
[----:B------:R-:W-:-:S02]  /*0310*/  FADD R14, R14, R21 ;  /* 0x000000150e0e7221 */ /* 0x000fc40000000000 */
[----:B------:R-:W-:Y:S01]  /*0320*/  FADD R12, R12, R23 ;  /* 0x000000170c0c7221 */ /* 0x000fe20000000000 */
[----:B------:R-:W-:-:S03]  /*0330*/  FADD R6, R13, R6 ;  /* 0x000000060d067221 */ /* 0x000fc60000000000 */
[----:B------:R-:W-:Y:S01]  /*0340*/  FMUL R5, R12, 0.25 ;  /* 0x3e8000000c057820 */ /* 0x000fe20000400000 */
[----:B------:R-:W-:Y:S01]  /*0350*/  FADD R7, R14, R7 ;  /* 0x000000070e077221 */ /* 0x000fe20000000000 */
[----:B------:R-:W-:-:S03]  /*0360*/  FMUL R9, R6, 0.25 ;  /* 0x3e80000006097820 */ /* 0x000fc60000400000 */
[----:B------:R-:W-:Y:S01]  /*0370*/  STG.E desc[UR4][R2.64], R5 ;  /* 0x0000000502007986 */ /* 0x000fe2000c101904 */
[----:B------:R-:W-:-:S03]  /*0380*/  FMUL R7, R7, 0.25 ;  /* 0x3e80000007077820 */ /* 0x000fc60000400000 */
[----:B------:R-:W-:Y:S04]  /*0390*/  STG.E desc[UR4][R2.64+0x4], R9 ;  /* 0x0000040902007986 */ /* 0x000fe8000c101904 */
[----:B------:R-:W-:Y:S01]  /*03a0*/  STG.E desc[UR4][R2.64+0x8], R7 ;  /* 0x0000080702007986 */ /* 0x000fe2000c101904 */
[----:B------:R-:W-:Y:S05]  /*03b0*/  EXIT ;  /* 0x000000000000794d */ /* 0x000fea0003800000 */
.L_x_0:
[----:B------:R-:W-:-:S00]  /*03c0*/  BRA `(.L_x_0) ;  /* 0xfffffffc00fc7947 */ /* 0x000fc0000383ffff */
[----:B------:R-:W-:-:S00]  /*03d0*/  NOP ;  /* 0x0000000000007918 */ /* 0x000fc00000000000 */
        /* <DEDUP_REMOVED lines=10> */
.L_x_1:


//--------------------- .nv.shared.reserved.0     --------------------------
	.section	.nv.shared.reserved.0,"aw",@nobits
	.weak		__nv_reservedSMEM_offset_0_alias
	.size		__nv_reservedSMEM_offset_0_alias, 0, 64
	.other		__nv_reservedSMEM_offset_0_alias,@"STO_CUDA_RESERVED_SHARED STV_DEFAULT"
__nv_reservedSMEM_offset_0_alias:
	.zero		0
	.zero		64


//--------------------- .nv.constant0._Z11push_kernelPfS_Piii --------------------------
	.section	.nv.constant0._Z11push_kernelPfS_Piii,"a",@progbits
	.sectionflags	@""
	.align	4
.nv.constant0._Z11push_kernelPfS_Piii:
	.zero		928


//--------------------- SYMBOLS --------------------------

	.type		.nv.reservedSmem.offset0,@object
	.size		.nv.reservedSmem.offset0,0x4
